//
// Generated by NVIDIA NVVM Compiler
//
// Compiler Build ID: CL-36424714
// Cuda compilation tools, release 13.0, V13.0.88
// Based on NVVM 20.0.0
//

.version 9.0
.target sm_100
.address_size 64

	// .globl	_Z23rgb_to_grayscale_float3PKfPfii
// _ZZ27rgb_to_grayscale_shared_memPKfPfiiE6tile_s has been demoted

.visible .entry _Z23rgb_to_grayscale_float3PKfPfii(
	.param .u64 .ptr .align 1 _Z23rgb_to_grayscale_float3PKfPfii_param_0,
	.param .u64 .ptr .align 1 _Z23rgb_to_grayscale_float3PKfPfii_param_1,
	.param .u32 _Z23rgb_to_grayscale_float3PKfPfii_param_2,
	.param .u32 _Z23rgb_to_grayscale_float3PKfPfii_param_3
)
{
	.reg .pred 	%p<4>;
	.reg .b32 	%r<14>;
	.reg .b32 	%f<7>;
	.reg .b64 	%rd<9>;

	ld.param.u64 	%rd1, [_Z23rgb_to_grayscale_float3PKfPfii_param_0];
	ld.param.u64 	%rd2, [_Z23rgb_to_grayscale_float3PKfPfii_param_1];
	ld.param.u32 	%r3, [_Z23rgb_to_grayscale_float3PKfPfii_param_2];
	ld.param.u32 	%r4, [_Z23rgb_to_grayscale_float3PKfPfii_param_3];
	mov.u32 	%r6, %ctaid.x;
	mov.u32 	%r7, %ntid.x;
	mov.u32 	%r8, %tid.x;
	mad.lo.s32 	%r1, %r6, %r7, %r8;
	mov.u32 	%r9, %ctaid.y;
	mov.u32 	%r10, %ntid.y;
	mov.u32 	%r11, %tid.y;
	mad.lo.s32 	%r12, %r9, %r10, %r11;
	setp.ge.s32 	%p1, %r1, %r3;
	setp.ge.s32 	%p2, %r12, %r4;
	or.pred  	%p3, %p1, %p2;
	@%p3 bra 	$L__BB0_2;
	cvta.to.global.u64 	%rd3, %rd1;
	cvta.to.global.u64 	%rd4, %rd2;
	mad.lo.s32 	%r13, %r3, %r12, %r1;
	mul.wide.s32 	%rd5, %r13, 12;
	add.s64 	%rd6, %rd3, %rd5;
	ld.global.nc.f32 	%f1, [%rd6];
	ld.global.nc.f32 	%f2, [%rd6+4];
	ld.global.nc.f32 	%f3, [%rd6+8];
	mul.f32 	%f4, %f1, 0f3E99096C;
	fma.rn.f32 	%f5, %f2, 0f3F1645A2, %f4;
	fma.rn.f32 	%f6, %f3, 0f3DE978D5, %f5;
	mul.wide.s32 	%rd7, %r13, 4;
	add.s64 	%rd8, %rd4, %rd7;
	st.global.f32 	[%rd8], %f6;
$L__BB0_2:
	ret;

}
	// .globl	_Z27rgb_to_grayscale_shared_memPKfPfii
.visible .entry _Z27rgb_to_grayscale_shared_memPKfPfii(
	.param .u64 .ptr .align 1 _Z27rgb_to_grayscale_shared_memPKfPfii_param_0,
	.param .u64 .ptr .align 1 _Z27rgb_to_grayscale_shared_memPKfPfii_param_1,
	.param .u32 _Z27rgb_to_grayscale_shared_memPKfPfii_param_2,
	.param .u32 _Z27rgb_to_grayscale_shared_memPKfPfii_param_3
)
{
	.reg .pred 	%p<6>;
	.reg .b32 	%r<18>;
	.reg .b32 	%f<10>;
	.reg .b64 	%rd<9>;
	// demoted variable
	.shared .align 4 .b8 _ZZ27rgb_to_grayscale_shared_memPKfPfiiE6tile_s[3072];
	ld.param.u64 	%rd1, [_Z27rgb_to_grayscale_shared_memPKfPfii_param_0];
	ld.param.u64 	%rd2, [_Z27rgb_to_grayscale_shared_memPKfPfii_param_1];
	ld.param.u32 	%r4, [_Z27rgb_to_grayscale_shared_memPKfPfii_param_2];
	ld.param.u32 	%r5, [_Z27rgb_to_grayscale_shared_memPKfPfii_param_3];
	mov.u32 	%r7, %tid.x;
	mov.u32 	%r8, %tid.y;
	mov.u32 	%r9, %ctaid.x;
	shl.b32 	%r10, %r9, 4;
	add.s32 	%r1, %r10, %r7;
	mov.u32 	%r11, %ctaid.y;
	shl.b32 	%r12, %r11, 4;
	add.s32 	%r13, %r12, %r8;
	setp.lt.s32 	%p2, %r1, %r4;
	setp.lt.s32 	%p3, %r13, %r5;
	and.pred  	%p1, %p2, %p3;
	mov.u32 	%r14, _ZZ27rgb_to_grayscale_shared_memPKfPfiiE6tile_s;
	mad.lo.s32 	%r15, %r8, 192, %r14;
	mad.lo.s32 	%r3, %r7, 12, %r15;
	not.pred 	%p4, %p1;
	@%p4 bra 	$L__BB1_2;
	cvta.to.global.u64 	%rd3, %rd1;
	mad.lo.s32 	%r16, %r4, %r13, %r1;
	mul.wide.s32 	%rd4, %r16, 12;
	add.s64 	%rd5, %rd3, %rd4;
	ld.global.nc.f32 	%f1, [%rd5];
	ld.global.nc.f32 	%f2, [%rd5+4];
	ld.global.nc.f32 	%f3, [%rd5+8];
	st.shared.f32 	[%r3], %f1;
	st.shared.f32 	[%r3+4], %f2;
	st.shared.f32 	[%r3+8], %f3;
$L__BB1_2:
	bar.sync 	0;
	@%p4 bra 	$L__BB1_4;
	ld.shared.f32 	%f4, [%r3];
	ld.shared.f32 	%f5, [%r3+4];
	ld.shared.f32 	%f6, [%r3+8];
	mul.f32 	%f7, %f4, 0f3E99096C;
	fma.rn.f32 	%f8, %f5, 0f3F1645A2, %f7;
	fma.rn.f32 	%f9, %f6, 0f3DE978D5, %f8;
	mad.lo.s32 	%r17, %r4, %r13, %r1;
	cvta.to.global.u64 	%rd6, %rd2;
	mul.wide.s32 	%rd7, %r17, 4;
	add.s64 	%rd8, %rd6, %rd7;
	st.global.f32 	[%rd8], %f9;
$L__BB1_4:
	ret;

}
	// .globl	_Z26rgb_to_grayscale_referencePKfPfii
.visible .entry _Z26rgb_to_grayscale_referencePKfPfii(
	.param .u64 .ptr .align 1 _Z26rgb_to_grayscale_referencePKfPfii_param_0,
	.param .u64 .ptr .align 1 _Z26rgb_to_grayscale_referencePKfPfii_param_1,
	.param .u32 _Z26rgb_to_grayscale_referencePKfPfii_param_2,
	.param .u32 _Z26rgb_to_grayscale_referencePKfPfii_param_3
)
{
	.reg .pred 	%p<4>;
	.reg .b32 	%r<15>;
	.reg .b32 	%f<7>;
	.reg .b64 	%rd<9>;

	ld.param.u64 	%rd1, [_Z26rgb_to_grayscale_referencePKfPfii_param_0];
	ld.param.u64 	%rd2, [_Z26rgb_to_grayscale_referencePKfPfii_param_1];
	ld.param.u32 	%r3, [_Z26rgb_to_grayscale_referencePKfPfii_param_2];
	ld.param.u32 	%r4, [_Z26rgb_to_grayscale_referencePKfPfii_param_3];
	mov.u32 	%r6, %ctaid.x;
	mov.u32 	%r7, %ntid.x;
	mov.u32 	%r8, %tid.x;
	mad.lo.s32 	%r1, %r6, %r7, %r8;
	mov.u32 	%r9, %ctaid.y;
	mov.u32 	%r10, %ntid.y;
	mov.u32 	%r11, %tid.y;
	mad.lo.s32 	%r12, %r9, %r10, %r11;
	setp.ge.s32 	%p1, %r1, %r3;
	setp.ge.s32 	%p2, %r12, %r4;
	or.pred  	%p3, %p1, %p2;
	@%p3 bra 	$L__BB2_2;
	cvta.to.global.u64 	%rd3, %rd1;
	cvta.to.global.u64 	%rd4, %rd2;
	mad.lo.s32 	%r13, %r3, %r12, %r1;
	mul.lo.s32 	%r14, %r13, 3;
	mul.wide.s32 	%rd5, %r14, 4;
	add.s64 	%rd6, %rd3, %rd5;
	ld.global.nc.f32 	%f1, [%rd6];
	ld.global.nc.f32 	%f2, [%rd6+4];
	ld.global.nc.f32 	%f3, [%rd6+8];
	mul.f32 	%f4, %f2, 0f3F1645A2;
	fma.rn.f32 	%f5, %f1, 0f3E99096C, %f4;
	fma.rn.f32 	%f6, %f3, 0f3DE978D5, %f5;
	mul.wide.s32 	%rd7, %r13, 4;
	add.s64 	%rd8, %rd4, %rd7;
	st.global.f32 	[%rd8], %f6;
$L__BB2_2:
	ret;

}


// ===== COMPILED SASS (sm_100) =====

	.target	sm_100

	.elftype	@"ET_EXEC"


//--------------------- .note.nv.tkinfo           --------------------------
	.section	.note.nv.tkinfo,"",@"SHT_NOTE"
	.sectionflags	@"SHF_NOTE_NV_TKINFO"
	.tkinfo
        /*0018*/ 	.word	0x00000002
        /*0030*/ 	.string	""
        /*0030*/ 	.string	"ptxas"
        /*0030*/ 	.string	"Cuda compilation tools, release 13.0, V13.0.88"
        /*0030*/ 	.string	"Build cuda_13.0.r13.0/compiler.36424714_0"
        /*0030*/ 	.string	"-arch sm_100 -m 64 "



//--------------------- .note.nv.cuinfo           --------------------------
	.section	.note.nv.cuinfo,"",@"SHT_NOTE"
	.sectionflags	@"SHF_NOTE_NV_CUINFO"
        /*0018*/ 	.short	0x0002
        /*001a*/ 	.short	0x0064
        /*001c*/ 	.short	0x0082
	.zero		2


//--------------------- .nv.info                  --------------------------
	.section	.nv.info,"",@"SHT_CUDA_INFO"
	.align	4


	//----- nvinfo : EIATTR_REGCOUNT
	.align		4
        /*0000*/ 	.byte	0x04, 0x2f
        /*0002*/ 	.short	(.L_1 - .L_0)
	.align		4
.L_0:
        /*0004*/ 	.word	index@(_Z23rgb_to_grayscale_float3PKfPfii)
        /*0008*/ 	.word	0x0000000c


	//----- nvinfo : EIATTR_FRAME_SIZE
	.align		4
.L_1:
        /*000c*/ 	.byte	0x04, 0x11
        /*000e*/ 	.short	(.L_3 - .L_2)
	.align		4
.L_2:
        /*0010*/ 	.word	index@(_Z23rgb_to_grayscale_float3PKfPfii)
        /*0014*/ 	.word	0x00000000


	//----- nvinfo : EIATTR_REGCOUNT
	.align		4
.L_3:
        /*0018*/ 	.byte	0x04, 0x2f
        /*001a*/ 	.short	(.L_5 - .L_4)
	.align		4
.L_4:
        /*001c*/ 	.word	index@(_Z27rgb_to_grayscale_shared_memPKfPfii)
        /*0020*/ 	.word	0x00000014


	//----- nvinfo : EIATTR_FRAME_SIZE
	.align		4
.L_5:
        /*0024*/ 	.byte	0x04, 0x11
        /*0026*/ 	.short	(.L_7 - .L_6)
	.align		4
.L_6:
        /*0028*/ 	.word	index@(_Z27rgb_to_grayscale_shared_memPKfPfii)
        /*002c*/ 	.word	0x00000000


	//----- nvinfo : EIATTR_REGCOUNT
	.align		4
.L_7:
        /*0030*/ 	.byte	0x04, 0x2f
        /*0032*/ 	.short	(.L_9 - .L_8)
	.align		4
.L_8:
        /*0034*/ 	.word	index@(_Z26rgb_to_grayscale_referencePKfPfii)
        /*0038*/ 	.word	0x0000000c


	//----- nvinfo : EIATTR_FRAME_SIZE
	.align		4
.L_9:
        /*003c*/ 	.byte	0x04, 0x11
        /*003e*/ 	.short	(.L_11 - .L_10)
	.align		4
.L_10:
        /*0040*/ 	.word	index@(_Z26rgb_to_grayscale_referencePKfPfii)
        /*0044*/ 	.word	0x00000000


	//----- nvinfo : EIATTR_MIN_STACK_SIZE
	.align		4
.L_11:
        /*0048*/ 	.byte	0x04, 0x12
        /*004a*/ 	.short	(.L_13 - .L_12)
	.align		4
.L_12:
        /*004c*/ 	.word	index@(_Z26rgb_to_grayscale_referencePKfPfii)
        /*0050*/ 	.word	0x00000000


	//----- nvinfo : EIATTR_MIN_STACK_SIZE
	.align		4
.L_13:
        /*0054*/ 	.byte	0x04, 0x12
        /*0056*/ 	.short	(.L_15 - .L_14)
	.align		4
.L_14:
        /*0058*/ 	.word	index@(_Z27rgb_to_grayscale_shared_memPKfPfii)
        /*005c*/ 	.word	0x00000000


	//----- nvinfo : EIATTR_MIN_STACK_SIZE
	.align		4
.L_15:
        /*0060*/ 	.byte	0x04, 0x12
        /*0062*/ 	.short	(.L_17 - .L_16)
	.align		4
.L_16:
        /*0064*/ 	.word	index@(_Z23rgb_to_grayscale_float3PKfPfii)
        /*0068*/ 	.word	0x00000000
.L_17:


//--------------------- .nv.compat                --------------------------
	.section	.nv.compat,"",@"SHT_CUDA_COMPAT_INFO"
	.align	4
        /*0000*/ 	.byte	0x02, 0x09, 0x00, 0x00, 0x02, 0x02, 0x01, 0x00, 0x02, 0x05, 0x05, 0x00, 0x03, 0x07, 0x01, 0x01
        /*0010*/ 	.byte	0x02, 0x03, 0x00, 0x00, 0x02, 0x06, 0x01, 0x00, 0x04, 0x0b, 0x08, 0x00, 0x09, 0x00, 0x00, 0x00
        /*0020*/ 	.byte	0x00, 0x00, 0x00, 0x00


//--------------------- .nv.info._Z26rgb_to_grayscale_referencePKfPfii --------------------------
	.section	.nv.info._Z26rgb_to_grayscale_referencePKfPfii,"",@"SHT_CUDA_INFO"
	.sectionflags	@""
	.align	4


	//----- nvinfo : EIATTR_CUDA_API_VERSION
	.align		4
        /*0000*/ 	.byte	0x04, 0x37
        /*0002*/ 	.short	(.L_19 - .L_18)
.L_18:
        /*0004*/ 	.word	0x00000082


	//----- nvinfo : EIATTR_KPARAM_INFO
	.align		4
.L_19:
        /*0008*/ 	.byte	0x04, 0x17
        /*000a*/ 	.short	(.L_21 - .L_20)
.L_20:
        /*000c*/ 	.word	0x00000000
        /*0010*/ 	.short	0x0003
        /*0012*/ 	.short	0x0014
        /*0014*/ 	.byte	0x00, 0xf0, 0x11, 0x00


	//----- nvinfo : EIATTR_KPARAM_INFO
	.align		4
.L_21:
        /*0018*/ 	.byte	0x04, 0x17
        /*001a*/ 	.short	(.L_23 - .L_22)
.L_22:
        /*001c*/ 	.word	0x00000000
        /*0020*/ 	.short	0x0002
        /*0022*/ 	.short	0x0010
        /*0024*/ 	.byte	0x00, 0xf0, 0x11, 0x00


	//----- nvinfo : EIATTR_KPARAM_INFO
	.align		4
.L_23:
        /*0028*/ 	.byte	0x04, 0x17
        /*002a*/ 	.short	(.L_25 - .L_24)
.L_24:
        /*002c*/ 	.word	0x00000000
        /*0030*/ 	.short	0x0001
        /*0032*/ 	.short	0x0008
        /*0034*/ 	.byte	0x00, 0xf5, 0x21, 0x00


	//----- nvinfo : EIATTR_KPARAM_INFO
	.align		4
.L_25:
        /*0038*/ 	.byte	0x04, 0x17
        /*003a*/ 	.short	(.L_27 - .L_26)
.L_26:
        /*003c*/ 	.word	0x00000000
        /*0040*/ 	.short	0x0000
        /*0042*/ 	.short	0x0000
        /*0044*/ 	.byte	0x00, 0xf5, 0x21, 0x00


	//----- nvinfo : EIATTR_SPARSE_MMA_MASK
	.align		4
.L_27:
        /*0048*/ 	.byte	0x03, 0x50
        /*004a*/ 	.short	0x0000


	//----- nvinfo : EIATTR_MAXREG_COUNT
	.align		4
        /*004c*/ 	.byte	0x03, 0x1b
        /*004e*/ 	.short	0x00ff


	//----- nvinfo : EIATTR_MERCURY_ISA_VERSION
	.align		4
        /*0050*/ 	.byte	0x03, 0x5f
        /*0052*/ 	.short	0x0101


	//----- nvinfo : EIATTR_VRC_CTA_INIT_COUNT
	.align		4
        /*0054*/ 	.byte	0x02, 0x4a
	.zero		1
	.zero		1


	//----- nvinfo : EIATTR_EXIT_INSTR_OFFSETS
	.align		4
        /*0058*/ 	.byte	0x04, 0x1c
        /*005a*/ 	.short	(.L_29 - .L_28)


	//   ....[0]....
.L_28:
        /*005c*/ 	.word	0x000000c0


	//   ....[1]....
        /*0060*/ 	.word	0x000001b0


	//----- nvinfo : EIATTR_CBANK_PARAM_SIZE
	.align		4
.L_29:
        /*0064*/ 	.byte	0x03, 0x19
        /*0066*/ 	.short	0x0018


	//----- nvinfo : EIATTR_PARAM_CBANK
	.align		4
        /*0068*/ 	.byte	0x04, 0x0a
        /*006a*/ 	.short	(.L_31 - .L_30)
	.align		4
.L_30:
        /*006c*/ 	.word	index@(.nv.constant0._Z26rgb_to_grayscale_referencePKfPfii)
        /*0070*/ 	.short	0x0380
        /*0072*/ 	.short	0x0018


	//----- nvinfo : EIATTR_SW_WAR
	.align		4
.L_31:
        /*0074*/ 	.byte	0x04, 0x36
        /*0076*/ 	.short	(.L_33 - .L_32)
.L_32:
        /*0078*/ 	.word	0x00000008
.L_33:


//--------------------- .nv.info._Z27rgb_to_grayscale_shared_memPKfPfii --------------------------
	.section	.nv.info._Z27rgb_to_grayscale_shared_memPKfPfii,"",@"SHT_CUDA_INFO"
	.sectionflags	@""
	.align	4


	//----- nvinfo : EIATTR_CUDA_API_VERSION
	.align		4
        /*0000*/ 	.byte	0x04, 0x37
        /*0002*/ 	.short	(.L_35 - .L_34)
.L_34:
        /*0004*/ 	.word	0x00000082


	//----- nvinfo : EIATTR_KPARAM_INFO
	.align		4
.L_35:
        /*0008*/ 	.byte	0x04, 0x17
        /*000a*/ 	.short	(.L_37 - .L_36)
.L_36:
        /*000c*/ 	.word	0x00000000
        /*0010*/ 	.short	0x0003
        /*0012*/ 	.short	0x0014
        /*0014*/ 	.byte	0x00, 0xf0, 0x11, 0x00


	//----- nvinfo : EIATTR_KPARAM_INFO
	.align		4
.L_37:
        /*0018*/ 	.byte	0x04, 0x17
        /*001a*/ 	.short	(.L_39 - .L_38)
.L_38:
        /*001c*/ 	.word	0x00000000
        /*0020*/ 	.short	0x0002
        /*0022*/ 	.short	0x0010
        /*0024*/ 	.byte	0x00, 0xf0, 0x11, 0x00


	//----- nvinfo : EIATTR_KPARAM_INFO
	.align		4
.L_39:
        /*0028*/ 	.byte	0x04, 0x17
        /*002a*/ 	.short	(.L_41 - .L_40)
.L_40:
        /*002c*/ 	.word	0x00000000
        /*0030*/ 	.short	0x0001
        /*0032*/ 	.short	0x0008
        /*0034*/ 	.byte	0x00, 0xf5, 0x21, 0x00


	//----- nvinfo : EIATTR_KPARAM_INFO
	.align		4
.L_41:
        /*0038*/ 	.byte	0x04, 0x17
        /*003a*/ 	.short	(.L_43 - .L_42)
.L_42:
        /*003c*/ 	.word	0x00000000
        /*0040*/ 	.short	0x0000
        /*0042*/ 	.short	0x0000
        /*0044*/ 	.byte	0x00, 0xf5, 0x21, 0x00


	//----- nvinfo : EIATTR_SPARSE_MMA_MASK
	.align		4
.L_43:
        /*0048*/ 	.byte	0x03, 0x50
        /*004a*/ 	.short	0x0000


	//----- nvinfo : EIATTR_MAXREG_COUNT
	.align		4
        /*004c*/ 	.byte	0x03, 0x1b
        /*004e*/ 	.short	0x00ff


	//----- nvinfo : EIATTR_NUM_BARRIERS
	.align		4
        /*0050*/ 	.byte	0x02, 0x4c
        /*0052*/ 	.byte	0x01
	.zero		1


	//----- nvinfo : EIATTR_MERCURY_ISA_VERSION
	.align		4
        /*0054*/ 	.byte	0x03, 0x5f
        /*0056*/ 	.short	0x0101


	//----- nvinfo : EIATTR_VRC_CTA_INIT_COUNT
	.align		4
        /*0058*/ 	.byte	0x02, 0x4a
	.zero		1
	.zero		1


	//----- nvinfo : EIATTR_EXIT_INSTR_OFFSETS
	.align		4
        /*005c*/ 	.byte	0x04, 0x1c
        /*005e*/ 	.short	(.L_45 - .L_44)


	//   ....[0]....
.L_44:
        /*0060*/ 	.word	0x000001a0


	//   ....[1]....
        /*0064*/ 	.word	0x00000250


	//----- nvinfo : EIATTR_CBANK_PARAM_SIZE
	.align		4
.L_45:
        /*0068*/ 	.byte	0x03, 0x19
        /*006a*/ 	.short	0x0018


	//----- nvinfo : EIATTR_PARAM_CBANK
	.align		4
        /*006c*/ 	.byte	0x04, 0x0a
        /*006e*/ 	.short	(.L_47 - .L_46)
	.align		4
.L_46:
        /*0070*/ 	.word	index@(.nv.constant0._Z27rgb_to_grayscale_shared_memPKfPfii)
        /*0074*/ 	.short	0x0380
        /*0076*/ 	.short	0x0018


	//----- nvinfo : EIATTR_SW_WAR
	.align		4
.L_47:
        /*0078*/ 	.byte	0x04, 0x36
        /*007a*/ 	.short	(.L_49 - .L_48)
.L_48:
        /*007c*/ 	.word	0x00000008
.L_49:


//--------------------- .nv.info._Z23rgb_to_grayscale_float3PKfPfii --------------------------
	.section	.nv.info._Z23rgb_to_grayscale_float3PKfPfii,"",@"SHT_CUDA_INFO"
	.sectionflags	@""
	.align	4


	//----- nvinfo : EIATTR_CUDA_API_VERSION
	.align		4
        /*0000*/ 	.byte	0x04, 0x37
        /*0002*/ 	.short	(.L_51 - .L_50)
.L_50:
        /*0004*/ 	.word	0x00000082


	//----- nvinfo : EIATTR_KPARAM_INFO
	.align		4
.L_51:
        /*0008*/ 	.byte	0x04, 0x17
        /*000a*/ 	.short	(.L_53 - .L_52)
.L_52:
        /*000c*/ 	.word	0x00000000
        /*0010*/ 	.short	0x0003
        /*0012*/ 	.short	0x0014
        /*0014*/ 	.byte	0x00, 0xf0, 0x11, 0x00


	//----- nvinfo : EIATTR_KPARAM_INFO
	.align		4
.L_53:
        /*0018*/ 	.byte	0x04, 0x17
        /*001a*/ 	.short	(.L_55 - .L_54)
.L_54:
        /*001c*/ 	.word	0x00000000
        /*0020*/ 	.short	0x0002
        /*0022*/ 	.short	0x0010
        /*0024*/ 	.byte	0x00, 0xf0, 0x11, 0x00


	//----- nvinfo : EIATTR_KPARAM_INFO
	.align		4
.L_55:
        /*0028*/ 	.byte	0x04, 0x17
        /*002a*/ 	.short	(.L_57 - .L_56)
.L_56:
        /*002c*/ 	.word	0x00000000
        /*0030*/ 	.short	0x0001
        /*0032*/ 	.short	0x0008
        /*0034*/ 	.byte	0x00, 0xf5, 0x21, 0x00


	//----- nvinfo : EIATTR_KPARAM_INFO
	.align		4
.L_57:
        /*0038*/ 	.byte	0x04, 0x17
        /*003a*/ 	.short	(.L_59 - .L_58)
.L_58:
        /*003c*/ 	.word	0x00000000
        /*0040*/ 	.short	0x0000
        /*0042*/ 	.short	0x0000
        /*0044*/ 	.byte	0x00, 0xf5, 0x21, 0x00


	//----- nvinfo : EIATTR_SPARSE_MMA_MASK
	.align		4
.L_59:
        /*0048*/ 	.byte	0x03, 0x50
        /*004a*/ 	.short	0x0000


	//----- nvinfo : EIATTR_MAXREG_COUNT
	.align		4
        /*004c*/ 	.byte	0x03, 0x1b
        /*004e*/ 	.short	0x00ff


	//----- nvinfo : EIATTR_MERCURY_ISA_VERSION
	.align		4
        /*0050*/ 	.byte	0x03, 0x5f
        /*0052*/ 	.short	0x0101


	//----- nvinfo : EIATTR_VRC_CTA_INIT_COUNT
	.align		4
        /*0054*/ 	.byte	0x02, 0x4a
	.zero		1
	.zero		1


	//----- nvinfo : EIATTR_EXIT_INSTR_OFFSETS
	.align		4
        /*0058*/ 	.byte	0x04, 0x1c
        /*005a*/ 	.short	(.L_61 - .L_60)


	//   ....[0]....
.L_60:
        /*005c*/ 	.word	0x000000c0


	//   ....[1]....
        /*0060*/ 	.word	0x000001a0


	//----- nvinfo : EIATTR_CBANK_PARAM_SIZE
	.align		4
.L_61:
        /*0064*/ 	.byte	0x03, 0x19
        /*0066*/ 	.short	0x0018


	//----- nvinfo : EIATTR_PARAM_CBANK
	.align		4
        /*0068*/ 	.byte	0x04, 0x0a
        /*006a*/ 	.short	(.L_63 - .L_62)
	.align		4
.L_62:
        /*006c*/ 	.word	index@(.nv.constant0._Z23rgb_to_grayscale_float3PKfPfii)
        /*0070*/ 	.short	0x0380
        /*0072*/ 	.short	0x0018


	//----- nvinfo : EIATTR_SW_WAR
	.align		4
.L_63:
        /*0074*/ 	.byte	0x04, 0x36
        /*0076*/ 	.short	(.L_65 - .L_64)
.L_64:
        /*0078*/ 	.word	0x00000008
.L_65:


//--------------------- .nv.callgraph             --------------------------
	.section	.nv.callgraph,"",@"SHT_CUDA_CALLGRAPH"
	.align	4
	.sectionentsize	8
	.align		4
        /*0000*/ 	.word	0x00000000
	.align		4
        /*0004*/ 	.word	0xffffffff
	.align		4
        /*0008*/ 	.word	0x00000000
	.align		4
        /*000c*/ 	.word	0xfffffffe
	.align		4
        /*0010*/ 	.word	0x00000000
	.align		4
        /*0014*/ 	.word	0xfffffffd
	.align		4
        /*0018*/ 	.word	0x00000000
	.align		4
        /*001c*/ 	.word	0xfffffffc


//--------------------- .text._Z26rgb_to_grayscale_referencePKfPfii --------------------------
	.section	.text._Z26rgb_to_grayscale_referencePKfPfii,"ax",@progbits
	.align	128
        .global         _Z26rgb_to_grayscale_referencePKfPfii
        .type           _Z26rgb_to_grayscale_referencePKfPfii,@function
        .size           _Z26rgb_to_grayscale_referencePKfPfii,(.L_x_3 - _Z26rgb_to_grayscale_referencePKfPfii)
        .other          _Z26rgb_to_grayscale_referencePKfPfii,@"STO_CUDA_ENTRY STV_DEFAULT"
_Z26rgb_to_grayscale_referencePKfPfii:
.text._Z26rgb_to_grayscale_referencePKfPfii:
[----:B------:R-:W-:Y:S01]  /*0000*/  LDC R1, c[0x0][0x37c] ;  /* 0x0000df00ff017b82 */ /* 0x000fe20000000800 */
[----:B------:R-:W0:Y:S07]  /*0010*/  S2R R2, SR_TID.Y ;  /* 0x0000000000027919 */ /* 0x000e2e0000002200 */
[----:B------:R-:W1:Y:S01]  /*0020*/  LDC R0, c[0x0][0x360] ;  /* 0x0000d800ff007b82 */ /* 0x000e620000000800 */
[----:B------:R-:W2:Y:S01]  /*0030*/  LDCU.64 UR6, c[0x0][0x390] ;  /* 0x00007200ff0677ac */ /* 0x000ea20008000a00 */
[----:B------:R-:W1:Y:S06]  /*0040*/  S2R R3, SR_TID.X ;  /* 0x0000000000037919 */ /* 0x000e6c0000002100 */
[----:B------:R-:W0:Y:S08]  /*0050*/  S2UR UR5, SR_CTAID.Y ;  /* 0x00000000000579c3 */ /* 0x000e300000002600 */
[----:B------:R-:W0:Y:S08]  /*0060*/  LDC R5, c[0x0][0x364] ;  /* 0x0000d900ff057b82 */ /* 0x000e300000000800 */
[----:B------:R-:W1:Y:S01]  /*0070*/  S2UR UR4, SR_CTAID.X ;  /* 0x00000000000479c3 */ /* 0x000e620000002500 */
[----:B0-----:R-:W-:-:S05]  /*0080*/  IMAD R5, R5, UR5, R2 ;  /* 0x0000000505057c24 */ /* 0x001fca000f8e0202 */
[----:B--2---:R-:W-:Y:S01]  /*0090*/  ISETP.GE.AND P0, PT, R5, UR7, PT ;  /* 0x0000000705007c0c */ /* 0x004fe2000bf06270 */
[----:B-1----:R-:W-:-:S05]  /*00a0*/  IMAD R0, R0, UR4, R3 ;  /* 0x0000000400007c24 */ /* 0x002fca000f8e0203 */
[----:B------:R-:W-:-:S13]  /*00b0*/  ISETP.GE.OR P0, PT, R0, UR6, P0 ;  /* 0x0000000600007c0c */ /* 0x000fda0008706670 */
[----:B------:R-:W-:Y:S05]  /*00c0*/  @P0 EXIT ;  /* 0x000000000000094d */ /* 0x000fea0003800000 */
[----:B------:R-:W0:Y:S01]  /*00d0*/  LDC.64 R2, c[0x0][0x380] ;  /* 0x0000e000ff027b82 */ /* 0x000e220000000a00 */
[----:B------:R-:W1:Y:S01]  /*00e0*/  LDCU.64 UR4, c[0x0][0x358] ;  /* 0x00006b00ff0477ac */ /* 0x000e620008000a00 */
[----:B------:R-:W-:-:S05]  /*00f0*/  IMAD R7, R5, UR6, R0 ;  /* 0x0000000605077c24 */ /* 0x000fca000f8e0200 */
[----:B------:R-:W-:-:S05]  /*0100*/  LEA R5, R7, R7, 0x1 ;  /* 0x0000000707057211 */ /* 0x000fca00078e08ff */
[----:B0-----:R-:W-:Y:S02]  /*0110*/  IMAD.WIDE R2, R5, 0x4, R2 ;  /* 0x0000000405027825 */ /* 0x001fe400078e0202 */
[----:B------:R-:W0:Y:S03]  /*0120*/  LDC.64 R4, c[0x0][0x388] ;  /* 0x0000e200ff047b82 */ /* 0x000e260000000a00 */
[----:B-1----:R-:W2:Y:S04]  /*0130*/  LDG.E.CONSTANT R6, desc[UR4][R2.64+0x4] ;  /* 0x0000040402067981 */ /* 0x002ea8000c1e9900 */
[----:B------:R-:W3:Y:S04]  /*0140*/  LDG.E.CONSTANT R0, desc[UR4][R2.64] ;  /* 0x0000000402007981 */ /* 0x000ee8000c1e9900 */
[----:B------:R-:W4:Y:S01]  /*0150*/  LDG.E.CONSTANT R8, desc[UR4][R2.64+0x8] ;  /* 0x0000080402087981 */ /* 0x000f22000c1e9900 */
[----:B0-----:R-:W-:-:S04]  /*0160*/  IMAD.WIDE R4, R7, 0x4, R4 ;  /* 0x0000000407047825 */ /* 0x001fc800078e0204 */
[----:B--2---:R-:W-:-:S04]  /*0170*/  FMUL R9, R6, 0.58700001239776611328 ;  /* 0x3f1645a206097820 */ /* 0x004fc80000400000 */
[----:B---3--:R-:W-:-:S04]  /*0180*/  FFMA R9, R0, 0.29890000820159912109, R9 ;  /* 0x3e99096c00097823 */ /* 0x008fc80000000009 */
[----:B----4-:R-:W-:-:S05]  /*0190*/  FFMA R9, R8, 0.11400000005960464478, R9 ;  /* 0x3de978d508097823 */ /* 0x010fca0000000009 */
[----:B------:R-:W-:Y:S01]  /*01a0*/  STG.E desc[UR4][R4.64], R9 ;  /* 0x0000000904007986 */ /* 0x000fe2000c101904 */
[----:B------:R-:W-:Y:S05]  /*01b0*/  EXIT ;  /* 0x000000000000794d */ /* 0x000fea0003800000 */
.L_x_0:
[----:B------:R-:W-:-:S00]  /*01c0*/  BRA `(.L_x_0) ;  /* 0xfffffffc00fc7947 */ /* 0x000fc0000383ffff */
[----:B------:R-:W-:-:S00]  /*01d0*/  NOP ;  /* 0x0000000000007918 */ /* 0x000fc00000000000 */
        /* <DEDUP_REMOVED lines=10> */
.L_x_3:


//--------------------- .text._Z27rgb_to_grayscale_shared_memPKfPfii --------------------------
	.section	.text._Z27rgb_to_grayscale_shared_memPKfPfii,"ax",@progbits
	.align	128
        .global         _Z27rgb_to_grayscale_shared_memPKfPfii
        .type           _Z27rgb_to_grayscale_shared_memPKfPfii,@function
        .size           _Z27rgb_to_grayscale_shared_memPKfPfii,(.L_x_4 - _Z27rgb_to_grayscale_shared_memPKfPfii)
        .other          _Z27rgb_to_grayscale_shared_memPKfPfii,@"STO_CUDA_ENTRY STV_DEFAULT"
_Z27rgb_to_grayscale_shared_memPKfPfii:
.text._Z27rgb_to_grayscale_shared_memPKfPfii:
[----:B------:R-:W-:Y:S01]  /*0000*/  LDC R1, c[0x0][0x37c] ;  /* 0x0000df00ff017b82 */ /* 0x000fe20000000800 */
[----:B------:R-:W0:Y:S01]  /*0010*/  S2R R17, SR_TID.Y ;  /* 0x0000000000117919 */ /* 0x000e220000002200 */
[----:B------:R-:W1:Y:S01]  /*0020*/  LDCU.64 UR6, c[0x0][0x390] ;  /* 0x00007200ff0677ac */ /* 0x000e620008000a00 */
[----:B------:R-:W0:Y:S01]  /*0030*/  S2R R2, SR_CTAID.Y ;  /* 0x0000000000027919 */ /* 0x000e220000002600 */
[----:B------:R-:W2:Y:S01]  /*0040*/  LDCU.64 UR4, c[0x0][0x358] ;  /* 0x00006b00ff0477ac */ /* 0x000ea20008000a00 */
[----:B------:R-:W3:Y:S01]  /*0050*/  S2R R15, SR_TID.X ;  /* 0x00000000000f7919 */ /* 0x000ee20000002100 */
[----:B------:R-:W3:Y:S01]  /*0060*/  S2R R0, SR_CTAID.X ;  /* 0x0000000000007919 */ /* 0x000ee20000002500 */
[----:B0-----:R-:W-:-:S04]  /*0070*/  LEA R5, R2, R17, 0x4 ;  /* 0x0000001102057211 */ /* 0x001fc800078e20ff */
[----:B-1----:R-:W-:Y:S02]  /*0080*/  ISETP.GE.AND P0, PT, R5, UR7, PT ;  /* 0x0000000705007c0c */ /* 0x002fe4000bf06270 */
[----:B---3--:R-:W-:-:S04]  /*0090*/  LEA R0, R0, R15, 0x4 ;  /* 0x0000000f00007211 */ /* 0x008fc800078e20ff */
[----:B------:R-:W-:-:S13]  /*00a0*/  ISETP.LT.AND P0, PT, R0, UR6, !P0 ;  /* 0x0000000600007c0c */ /* 0x000fda000c701270 */
[----:B------:R-:W0:Y:S01]  /*00b0*/  @P0 LDC.64 R2, c[0x0][0x380] ;  /* 0x0000e000ff020b82 */ /* 0x000e220000000a00 */
[----:B------:R-:W-:-:S04]  /*00c0*/  @P0 IMAD R7, R5, UR6, R0 ;  /* 0x0000000605070c24 */ /* 0x000fc8000f8e0200 */
[----:B0-----:R-:W-:-:S05]  /*00d0*/  @P0 IMAD.WIDE R2, R7, 0xc, R2 ;  /* 0x0000000c07020825 */ /* 0x001fca00078e0202 */
[----:B--2---:R-:W2:Y:S04]  /*00e0*/  @P0 LDG.E.CONSTANT R7, desc[UR4][R2.64] ;  /* 0x0000000402070981 */ /* 0x004ea8000c1e9900 */
[----:B------:R-:W3:Y:S04]  /*00f0*/  @P0 LDG.E.CONSTANT R9, desc[UR4][R2.64+0x4] ;  /* 0x0000040402090981 */ /* 0x000ee8000c1e9900 */
[----:B------:R-:W4:Y:S01]  /*0100*/  @P0 LDG.E.CONSTANT R11, desc[UR4][R2.64+0x8] ;  /* 0x00000804020b0981 */ /* 0x000f22000c1e9900 */
[----:B------:R-:W-:Y:S01]  /*0110*/  MOV R4, 0x400 ;  /* 0x0000040000047802 */ /* 0x000fe20000000f00 */
[----:B------:R-:W0:Y:S03]  /*0120*/  S2R R13, SR_CgaCtaId ;  /* 0x00000000000d7919 */ /* 0x000e260000008800 */
[----:B0-----:R-:W-:-:S05]  /*0130*/  LEA R4, R13, R4, 0x18 ;  /* 0x000000040d047211 */ /* 0x001fca00078ec0ff */
[----:B------:R-:W-:-:S04]  /*0140*/  IMAD R4, R17, 0xc0, R4 ;  /* 0x000000c011047824 */ /* 0x000fc800078e0204 */
[----:B------:R-:W-:-:S05]  /*0150*/  IMAD R4, R15, 0xc, R4 ;  /* 0x0000000c0f047824 */ /* 0x000fca00078e0204 */
[----:B--2---:R0:W-:Y:S04]  /*0160*/  @P0 STS [R4], R7 ;  /* 0x0000000704000388 */ /* 0x0041e80000000800 */
[----:B---3--:R0:W-:Y:S04]  /*0170*/  @P0 STS [R4+0x4], R9 ;  /* 0x0000040904000388 */ /* 0x0081e80000000800 */
[----:B----4-:R0:W-:Y:S01]  /*0180*/  @P0 STS [R4+0x8], R11 ;  /* 0x0000080b04000388 */ /* 0x0101e20000000800 */
[----:B------:R-:W-:Y:S06]  /*0190*/  BAR.SYNC.DEFER_BLOCKING 0x0 ;  /* 0x0000000000007b1d */ /* 0x000fec0000010000 */
[----:B------:R-:W-:Y:S05]  /*01a0*/  @!P0 EXIT ;  /* 0x000000000000894d */ /* 0x000fea0003800000 */
[----:B------:R-:W1:Y:S01]  /*01b0*/  LDS R6, [R4] ;  /* 0x0000000004067984 */ /* 0x000e620000000800 */
[----:B------:R-:W2:Y:S01]  /*01c0*/  LDC.64 R2, c[0x0][0x388] ;  /* 0x0000e200ff027b82 */ /* 0x000ea20000000a00 */
[----:B------:R-:W-:Y:S02]  /*01d0*/  IMAD R5, R5, UR6, R0 ;  /* 0x0000000605057c24 */ /* 0x000fe4000f8e0200 */
[----:B0-----:R-:W0:Y:S04]  /*01e0*/  LDS R7, [R4+0x4] ;  /* 0x0000040004077984 */ /* 0x001e280000000800 */
[----:B------:R-:W3:Y:S01]  /*01f0*/  LDS R8, [R4+0x8] ;  /* 0x0000080004087984 */ /* 0x000ee20000000800 */
[----:B--2---:R-:W-:-:S04]  /*0200*/  IMAD.WIDE R2, R5, 0x4, R2 ;  /* 0x0000000405027825 */ /* 0x004fc800078e0202 */
[----:B-1----:R-:W-:-:S04]  /*0210*/  FMUL R6, R6, 0.29890000820159912109 ;  /* 0x3e99096c06067820 */ /* 0x002fc80000400000 */
[----:B0-----:R-:W-:-:S04]  /*0220*/  FFMA R7, R7, 0.58700001239776611328, R6 ;  /* 0x3f1645a207077823 */ /* 0x001fc80000000006 */
[----:B---3--:R-:W-:-:S05]  /*0230*/  FFMA R7, R8, 0.11400000005960464478, R7 ;  /* 0x3de978d508077823 */ /* 0x008fca0000000007 */
[----:B------:R-:W-:Y:S01]  /*0240*/  STG.E desc[UR4][R2.64], R7 ;  /* 0x0000000702007986 */ /* 0x000fe2000c101904 */
[----:B------:R-:W-:Y:S05]  /*0250*/  EXIT ;  /* 0x000000000000794d */ /* 0x000fea0003800000 */
.L_x_1:
        /* <DEDUP_REMOVED lines=10> */
.L_x_4:


//--------------------- .text._Z23rgb_to_grayscale_float3PKfPfii --------------------------
	.section	.text._Z23rgb_to_grayscale_float3PKfPfii,"ax",@progbits
	.align	128
        .global         _Z23rgb_to_grayscale_float3PKfPfii
        .type           _Z23rgb_to_grayscale_float3PKfPfii,@function
        .size           _Z23rgb_to_grayscale_float3PKfPfii,(.L_x_5 - _Z23rgb_to_grayscale_float3PKfPfii)
        .other          _Z23rgb_to_grayscale_float3PKfPfii,@"STO_CUDA_ENTRY STV_DEFAULT"
_Z23rgb_to_grayscale_float3PKfPfii:
.text._Z23rgb_to_grayscale_float3PKfPfii:
        /* <DEDUP_REMOVED lines=15> */
[----:B------:R-:W-:-:S06]  /*00f0*/  IMAD R7, R5, UR6, R0 ;  /* 0x0000000605077c24 */ /* 0x000fcc000f8e0200 */
[----:B------:R-:W2:Y:S01]  /*0100*/  LDC.64 R4, c[0x0][0x388] ;  /* 0x0000e200ff047b82 */ /* 0x000ea20000000a00 */
[----:B0-----:R-:W-:-:S05]  /*0110*/  IMAD.WIDE R2, R7, 0xc, R2 ;  /* 0x0000000c07027825 */ /* 0x001fca00078e0202 */
[----:B-1----:R-:W3:Y:S04]  /*0120*/  LDG.E.CONSTANT R0, desc[UR4][R2.64] ;  /* 0x0000000402007981 */ /* 0x002ee8000c1e9900 */
[----:B------:R-:W4:Y:S04]  /*0130*/  LDG.E.CONSTANT R6, desc[UR4][R2.64+0x4] ;  /* 0x0000040402067981 */ /* 0x000f28000c1e9900 */
[----:B------:R-:W5:Y:S01]  /*0140*/  LDG.E.CONSTANT R8, desc[UR4][R2.64+0x8] ;  /* 0x0000080402087981 */ /* 0x000f62000c1e9900 */
[----:B--2---:R-:W-:-:S04]  /*0150*/  IMAD.WIDE R4, R7, 0x4, R4 ;  /* 0x0000000407047825 */ /* 0x004fc800078e0204 */
[----:B---3--:R-:W-:-:S04]  /*0160*/  FMUL R9, R0, 0.29890000820159912109 ;  /* 0x3e99096c00097820 */ /* 0x008fc80000400000 */
[----:B----4-:R-:W-:-:S04]  /*0170*/  FFMA R9, R6, 0.58700001239776611328, R9 ;  /* 0x3f1645a206097823 */ /* 0x010fc80000000009 */
[----:B-----5:R-:W-:-:S05]  /*0180*/  FFMA R9, R8, 0.11400000005960464478, R9 ;  /* 0x3de978d508097823 */ /* 0x020fca0000000009 */
[----:B------:R-:W-:Y:S01]  /*0190*/  STG.E desc[UR4][R4.64], R9 ;  /* 0x0000000904007986 */ /* 0x000fe2000c101904 */
[----:B------:R-:W-:Y:S05]  /*01a0*/  EXIT ;  /* 0x000000000000794d */ /* 0x000fea0003800000 */
.L_x_2:
        /* <DEDUP_REMOVED lines=13> */
.L_x_5:


//--------------------- .nv.shared.reserved.0     --------------------------
	.section	.nv.shared.reserved.0,"aw",@nobits
	.weak		__nv_reservedSMEM_offset_0_alias
	.size		__nv_reservedSMEM_offset_0_alias, 0, 64
	.other		__nv_reservedSMEM_offset_0_alias,@"STO_CUDA_RESERVED_SHARED STV_DEFAULT"
__nv_reservedSMEM_offset_0_alias:
	.zero		0
	.zero		64


//--------------------- .nv.shared._Z27rgb_to_grayscale_shared_memPKfPfii --------------------------
	.section	.nv.shared._Z27rgb_to_grayscale_shared_memPKfPfii,"aw",@nobits
	.sectionflags	@""
	.align	4
.nv.shared._Z27rgb_to_grayscale_shared_memPKfPfii:
	.zero		4096


//--------------------- .nv.constant0._Z26rgb_to_grayscale_referencePKfPfii --------------------------
	.section	.nv.constant0._Z26rgb_to_grayscale_referencePKfPfii,"a",@progbits
	.sectionflags	@""
	.align	4
.nv.constant0._Z26rgb_to_grayscale_referencePKfPfii:
	.zero		920


//--------------------- .nv.constant0._Z27rgb_to_grayscale_shared_memPKfPfii --------------------------
	.section	.nv.constant0._Z27rgb_to_grayscale_shared_memPKfPfii,"a",@progbits
	.sectionflags	@""
	.align	4
.nv.constant0._Z27rgb_to_grayscale_shared_memPKfPfii:
	.zero		920


//--------------------- .nv.constant0._Z23rgb_to_grayscale_float3PKfPfii --------------------------
	.section	.nv.constant0._Z23rgb_to_grayscale_float3PKfPfii,"a",@progbits
	.sectionflags	@""
	.align	4
.nv.constant0._Z23rgb_to_grayscale_float3PKfPfii:
	.zero		920


//--------------------- SYMBOLS --------------------------

	.type		.nv.reservedSmem.offset0,@object
	.size		.nv.reservedSmem.offset0,0x4
	.type		.nv.reservedSmem.cap,@object
	.size		.nv.reservedSmem.cap,0x4
